	.headerflags	@"EF_CUDA_TEXMODE_UNIFIED EF_CUDA_64BIT_ADDRESS EF_CUDA_ACCELERATORS EF_CUDA_SM90 EF_CUDA_VIRTUAL_SM(EF_CUDA_SM90)"
	.elftype	@"ET_EXEC"


//--------------------- .nv.info                  --------------------------
	.section	.nv.info,"",@"SHT_CUDA_INFO"
	.align	4


	//----- nvinfo : EIATTR_REGCOUNT
	.align		4
        /*0000*/ 	.byte	0x04, 0x2f
        /*0002*/ 	.short	(.L_3 - .L_2)
	.align		4
.L_2:
        /*0004*/ 	.word	index@(triton_poi_fused__native_batch_norm_legit_no_training_mul_softplus_tanh_32)
        /*0008*/ 	.word	0x00000011


	//----- nvinfo : EIATTR_MIN_STACK_SIZE
	.align		4
.L_3:
        /*000c*/ 	.byte	0x04, 0x12
        /*000e*/ 	.short	(.L_5 - .L_4)
	.align		4
.L_4:
        /*0010*/ 	.word	index@(triton_poi_fused__native_batch_norm_legit_no_training_mul_softplus_tanh_32)
        /*0014*/ 	.word	0x00000000


	//----- nvinfo : EIATTR_FRAME_SIZE
	.align		4
.L_5:
        /*0018*/ 	.byte	0x04, 0x11
        /*001a*/ 	.short	(.L_7 - .L_6)
	.align		4
.L_6:
        /*001c*/ 	.word	index@(triton_poi_fused__native_batch_norm_legit_no_training_mul_softplus_tanh_32)
        /*0020*/ 	.word	0x00000000


	//----- nvinfo : EIATTR_MIN_STACK_SIZE
	.align		4
.L_7:
        /*0024*/ 	.byte	0x04, 0x12
        /*0026*/ 	.short	(.L_9 - .L_8)
	.align		4
.L_8:
        /*0028*/ 	.word	index@(triton_poi_fused__native_batch_norm_legit_no_training_mul_softplus_tanh_32)
        /*002c*/ 	.word	0x00000000
.L_9:


//--------------------- .nv.info.triton_poi_fused__native_batch_norm_legit_no_training_mul_softplus_tanh_32 --------------------------
	.section	.nv.info.triton_poi_fused__native_batch_norm_legit_no_training_mul_softplus_tanh_32,"",@"SHT_CUDA_INFO"
	.sectionflags	@""
	.align	4


	//----- nvinfo : EIATTR_CUDA_API_VERSION
	.align		4
        /*0000*/ 	.byte	0x04, 0x37
        /*0002*/ 	.short	(.L_11 - .L_10)
.L_10:
        /*0004*/ 	.word	0x0000007c


	//----- nvinfo : EIATTR_KPARAM_INFO
	.align		4
.L_11:
        /*0008*/ 	.byte	0x04, 0x17
        /*000a*/ 	.short	(.L_13 - .L_12)
.L_12:
        /*000c*/ 	.word	0x00000000
        /*0010*/ 	.short	0x0006
        /*0012*/ 	.short	0x0030
        /*0014*/ 	.byte	0x00, 0xf0, 0x11, 0x00


	//----- nvinfo : EIATTR_KPARAM_INFO
	.align		4
.L_13:
        /*0018*/ 	.byte	0x04, 0x17
        /*001a*/ 	.short	(.L_15 - .L_14)
.L_14:
        /*001c*/ 	.word	0x00000000
        /*0020*/ 	.short	0x0005
        /*0022*/ 	.short	0x0028
        /*0024*/ 	.byte	0x00, 0xf4, 0x21, 0x00


	//----- nvinfo : EIATTR_KPARAM_INFO
	.align		4
.L_15:
        /*0028*/ 	.byte	0x04, 0x17
        /*002a*/ 	.short	(.L_17 - .L_16)
.L_16:
        /*002c*/ 	.word	0x00000000
        /*0030*/ 	.short	0x0004
        /*0032*/ 	.short	0x0020
        /*0034*/ 	.byte	0x00, 0xf4, 0x21, 0x00


	//----- nvinfo : EIATTR_KPARAM_INFO
	.align		4
.L_17:
        /*0038*/ 	.byte	0x04, 0x17
        /*003a*/ 	.short	(.L_19 - .L_18)
.L_18:
        /*003c*/ 	.word	0x00000000
        /*0040*/ 	.short	0x0003
        /*0042*/ 	.short	0x0018
        /*0044*/ 	.byte	0x00, 0xf4, 0x21, 0x00


	//----- nvinfo : EIATTR_KPARAM_INFO
	.align		4
.L_19:
        /*0048*/ 	.byte	0x04, 0x17
        /*004a*/ 	.short	(.L_21 - .L_20)
.L_20:
        /*004c*/ 	.word	0x00000000
        /*0050*/ 	.short	0x0002
        /*0052*/ 	.short	0x0010
        /*0054*/ 	.byte	0x00, 0xf4, 0x21, 0x00


	//----- nvinfo : EIATTR_KPARAM_INFO
	.align		4
.L_21:
        /*0058*/ 	.byte	0x04, 0x17
        /*005a*/ 	.short	(.L_23 - .L_22)
.L_22:
        /*005c*/ 	.word	0x00000000
        /*0060*/ 	.short	0x0001
        /*0062*/ 	.short	0x0008
        /*0064*/ 	.byte	0x00, 0xf4, 0x21, 0x00


	//----- nvinfo : EIATTR_KPARAM_INFO
	.align		4
.L_23:
        /*0068*/ 	.byte	0x04, 0x17
        /*006a*/ 	.short	(.L_25 - .L_24)
.L_24:
        /*006c*/ 	.word	0x00000000
        /*0070*/ 	.short	0x0000
        /*0072*/ 	.short	0x0000
        /*0074*/ 	.byte	0x00, 0xf4, 0x21, 0x00


	//----- nvinfo : EIATTR_SPARSE_MMA_MASK
	.align		4
.L_25:
        /*0078*/ 	.byte	0x03, 0x50
        /*007a*/ 	.short	0x0000


	//----- nvinfo : EIATTR_MAXREG_COUNT
	.align		4
        /*007c*/ 	.byte	0x03, 0x1b
        /*007e*/ 	.short	0x00ff


	//----- nvinfo : EIATTR_EXIT_INSTR_OFFSETS
	.align		4
        /*0080*/ 	.byte	0x04, 0x1c
        /*0082*/ 	.short	(.L_27 - .L_26)


	//   ....[0]....
.L_26:
        /*0084*/ 	.word	0x00000690


	//----- nvinfo : EIATTR_REQNTID
	.align		4
.L_27:
        /*0088*/ 	.byte	0x04, 0x10
        /*008a*/ 	.short	(.L_29 - .L_28)
.L_28:
        /*008c*/ 	.word	0x00000080
        /*0090*/ 	.word	0x00000001
        /*0094*/ 	.word	0x00000001


	//----- nvinfo : EIATTR_CRS_STACK_SIZE
	.align		4
.L_29:
        /*0098*/ 	.byte	0x04, 0x1e
        /*009a*/ 	.short	(.L_31 - .L_30)
.L_30:
        /*009c*/ 	.word	0x00000000


	//----- nvinfo : EIATTR_CBANK_PARAM_SIZE
	.align		4
.L_31:
        /*00a0*/ 	.byte	0x03, 0x19
        /*00a2*/ 	.short	0x0034


	//----- nvinfo : EIATTR_PARAM_CBANK
	.align		4
        /*00a4*/ 	.byte	0x04, 0x0a
        /*00a6*/ 	.short	(.L_33 - .L_32)
	.align		4
.L_32:
        /*00a8*/ 	.word	index@(.nv.constant0.triton_poi_fused__native_batch_norm_legit_no_training_mul_softplus_tanh_32)
        /*00ac*/ 	.short	0x0210
        /*00ae*/ 	.short	0x0034


	//----- nvinfo : EIATTR_SW_WAR
	.align		4
.L_33:
        /*00b0*/ 	.byte	0x04, 0x36
        /*00b2*/ 	.short	(.L_35 - .L_34)
.L_34:
        /*00b4*/ 	.word	0x00000008
.L_35:


//--------------------- .nv.callgraph             --------------------------
	.section	.nv.callgraph,"",@"SHT_CUDA_CALLGRAPH"
	.align	4
	.sectionentsize	8
	.align		4
        /*0000*/ 	.word	0x00000000
	.align		4
        /*0004*/ 	.word	0xffffffff
	.align		4
        /*0008*/ 	.word	0x00000000
	.align		4
        /*000c*/ 	.word	0xfffffffe
	.align		4
        /*0010*/ 	.word	0x00000000
	.align		4
        /*0014*/ 	.word	0xfffffffd
	.align		4
        /*0018*/ 	.word	0x00000000
	.align		4
        /*001c*/ 	.word	0xfffffffc


//--------------------- .nv.constant4             --------------------------
	.section	.nv.constant4,"a",@progbits
	.align	8
	.align		8
.nv.constant4:
        /*0000*/ 	.dword	_$_str
	.align		8
        /*0008*/ 	.dword	_$_str_$_2


//--------------------- .text.triton_poi_fused__native_batch_norm_legit_no_training_mul_softplus_tanh_32 --------------------------
	.section	.text.triton_poi_fused__native_batch_norm_legit_no_training_mul_softplus_tanh_32,"ax",@progbits
	.align	128
        .global         triton_poi_fused__native_batch_norm_legit_no_training_mul_softplus_tanh_32
        .type           triton_poi_fused__native_batch_norm_legit_no_training_mul_softplus_tanh_32,@function
        .size           triton_poi_fused__native_batch_norm_legit_no_training_mul_softplus_tanh_32,(.L_x_6 - triton_poi_fused__native_batch_norm_legit_no_training_mul_softplus_tanh_32)
        .other          triton_poi_fused__native_batch_norm_legit_no_training_mul_softplus_tanh_32,@"STO_CUDA_ENTRY STV_DEFAULT"
triton_poi_fused__native_batch_norm_legit_no_training_mul_softplus_tanh_32:
.text.triton_poi_fused__native_batch_norm_legit_no_training_mul_softplus_tanh_32:
[----:B------:R-:W0:Y:S01]  /*0000*/  LDC R1, c[0x0][0x28] ;  /* 0x00000a00ff017b82 */ /* 0x000e220000000800 */
[----:B------:R-:W1:Y:S07]  /*0010*/  S2R R2, SR_TID.X ;  /* 0x0000000000027919 */ /* 0x000e6e0000002100 */
[----:B------:R-:W2:Y:S01]  /*0020*/  LDC.64 R8, c[0x0][0x228] ;  /* 0x00008a00ff087b82 */ /* 0x000ea20000000a00 */
[----:B------:R-:W-:Y:S01]  /*0030*/  ULDC.64 UR4, c[0x0][0x208] ;  /* 0x0000820000047ab9 */ /* 0x000fe20000000a00 */
[----:B------:R-:W3:Y:S06]  /*0040*/  S2R R3, SR_CTAID.X ;  /* 0x0000000000037919 */ /* 0x000eec0000002500 */
[----:B------:R-:W4:Y:S08]  /*0050*/  LDC.64 R4, c[0x0][0x218] ;  /* 0x00008600ff047b82 */ /* 0x000f300000000a00 */
[----:B------:R-:W5:Y:S08]  /*0060*/  LDC.64 R6, c[0x0][0x220] ;  /* 0x00008800ff067b82 */ /* 0x000f700000000a00 */
[----:B------:R-:W5:Y:S01]  /*0070*/  LDC.64 R12, c[0x0][0x238] ;  /* 0x00008e00ff0c7b82 */ /* 0x000f620000000a00 */
[----:B-1----:R-:W-:-:S07]  /*0080*/  LOP3.LUT R2, R2, 0x7f, RZ, 0xc0, !PT ;  /* 0x0000007f02027812 */ /* 0x002fce00078ec0ff */
[----:B------:R-:W1:Y:S01]  /*0090*/  LDC.64 R10, c[0x0][0x230] ;  /* 0x00008c00ff0a7b82 */ /* 0x000e620000000a00 */
[----:B---3--:R-:W-:Y:S02]  /*00a0*/  SHF.R.S32.HI R0, RZ, 0x18, R3 ;  /* 0x00000018ff007819 */ /* 0x008fe40000011403 */
[----:B------:R-:W-:Y:S02]  /*00b0*/  LEA R2, R3, R2, 0x7 ;  /* 0x0000000203027211 */ /* 0x000fe400078e38ff */
[----:B------:R-:W-:-:S04]  /*00c0*/  SGXT R3, R0, 0x1 ;  /* 0x000000010003781a */ /* 0x000fc80000000200 */
[----:B------:R-:W-:-:S04]  /*00d0*/  LEA.HI R3, R3, R2, RZ, 0xa ;  /* 0x0000000203037211 */ /* 0x000fc800078f50ff */
[----:B------:R-:W-:-:S04]  /*00e0*/  LOP3.LUT R3, R3, 0xfffffc00, RZ, 0xc0, !PT ;  /* 0xfffffc0003037812 */ /* 0x000fc800078ec0ff */
[----:B------:R-:W-:-:S05]  /*00f0*/  IADD3 R3, R2, -R3, RZ ;  /* 0x8000000302037210 */ /* 0x000fca0007ffe0ff */
[----:B--2---:R-:W-:-:S06]  /*0100*/  IMAD.WIDE R8, R3, 0x4, R8 ;  /* 0x0000000403087825 */ /* 0x004fcc00078e0208 */
[----:B------:R2:W3:Y:S01]  /*0110*/  LDG.E.EL R8, desc[UR4][R8.64] ;  /* 0x0000000408087981 */ /* 0x0004e2000c2e1900 */
[----:B----4-:R-:W-:-:S04]  /*0120*/  IMAD.WIDE R4, R2, 0x4, R4 ;  /* 0x0000000402047825 */ /* 0x010fc800078e0204 */
[C---:B-----5:R-:W-:Y:S02]  /*0130*/  IMAD.WIDE R6, R3.reuse, 0x4, R6 ;  /* 0x0000000403067825 */ /* 0x060fe400078e0206 */
[----:B------:R4:W5:Y:S02]  /*0140*/  LDG.E R4, desc[UR4][R4.64] ;  /* 0x0000000404047981 */ /* 0x000964000c1e1900 */
[C---:B0-----:R-:W-:Y:S02]  /*0150*/  IMAD.WIDE R12, R3.reuse, 0x4, R12 ;  /* 0x00000004030c7825 */ /* 0x041fe400078e020c */
[----:B------:R-:W5:Y:S02]  /*0160*/  LDG.E.EL R7, desc[UR4][R6.64] ;  /* 0x0000000406077981 */ /* 0x000f64000c2e1900 */
[----:B-1----:R-:W-:Y:S02]  /*0170*/  IMAD.WIDE R10, R3, 0x4, R10 ;  /* 0x00000004030a7825 */ /* 0x002fe400078e020a */
[----:B------:R-:W4:Y:S04]  /*0180*/  LDG.E.EL R12, desc[UR4][R12.64] ;  /* 0x000000040c0c7981 */ /* 0x000f28000c2e1900 */
[----:B------:R-:W4:Y:S01]  /*0190*/  LDG.E.EL R3, desc[UR4][R10.64] ;  /* 0x000000040a037981 */ /* 0x000f22000c2e1900 */
[----:B------:R-:W-:Y:S01]  /*01a0*/  HFMA2.MMA R14, -RZ, RZ, 1.625, 0 ;  /* 0x3e800000ff0e7435 */ /* 0x000fe200000001ff */
[----:B--2---:R-:W-:Y:S01]  /*01b0*/  MOV R9, 0x3d39bf78 ;  /* 0x3d39bf7800097802 */ /* 0x004fe20000000f00 */
[----:B------:R-:W-:Y:S01]  /*01c0*/  BSSY B0, `(.L_x_0) ;  /* 0x000002f000007945 */ /* 0x000fe20003800000 */
[----:B---3--:R-:W-:-:S04]  /*01d0*/  FADD R8, R8, 9.9999997473787516356e-06 ;  /* 0x3727c5ac08087421 */ /* 0x008fc80000000000 */
[----:B------:R-:W0:Y:S02]  /*01e0*/  MUFU.SQRT R0, R8 ;  /* 0x0000000800007308 */ /* 0x000e240000002000 */
[C---:B0-----:R-:W-:Y:S02]  /*01f0*/  FSETP.GT.AND P0, PT, R0.reuse, 8.50705917302346158658e+37, PT ;  /* 0x7e8000000000780b */ /* 0x041fe40003f04000 */
[----:B------:R-:W-:-:S11]  /*0200*/  FSETP.GEU.AND P1, PT, R0, 1.175494350822287508e-38, PT ;  /* 0x008000000000780b */ /* 0x000fd60003f2e000 */
[----:B------:R-:W-:-:S04]  /*0210*/  @P0 FMUL R0, R0, 0.25 ;  /* 0x3e80000000000820 */ /* 0x000fc80000400000 */
[----:B------:R-:W-:-:S06]  /*0220*/  @!P1 FMUL R0, R0, 16777216 ;  /* 0x4b80000000009820 */ /* 0x000fcc0000400000 */
[----:B------:R-:W0:Y:S01]  /*0230*/  MUFU.RCP R0, R0 ;  /* 0x0000000000007308 */ /* 0x000e220000001000 */
[----:B----4-:R-:W-:Y:S01]  /*0240*/  FSEL R5, R14, 1, P0 ;  /* 0x3f8000000e057808 */ /* 0x010fe20000000000 */
[----:B-----5:R-:W-:-:S04]  /*0250*/  FADD R4, R4, -R7 ;  /* 0x8000000704047221 */ /* 0x020fc80000000000 */
[----:B------:R-:W-:-:S04]  /*0260*/  @!P1 FMUL R5, R5, 16777216 ;  /* 0x4b80000005059820 */ /* 0x000fc80000400000 */
[----:B0-----:R-:W-:-:S04]  /*0270*/  FMUL R5, R0, R5 ;  /* 0x0000000500057220 */ /* 0x001fc80000400000 */
[----:B------:R-:W-:-:S04]  /*0280*/  FMUL R4, R4, R5 ;  /* 0x0000000504047220 */ /* 0x000fc80000400000 */
[----:B------:R-:W-:-:S04]  /*0290*/  FFMA R3, R3, R4, R12 ;  /* 0x0000000403037223 */ /* 0x000fc8000000000c */
[----:B------:R-:W-:-:S05]  /*02a0*/  FMUL R4, R3, 1.4426950216293334961 ;  /* 0x3fb8aa3b03047820 */ /* 0x000fca0000400000 */
[----:B------:R-:W-:-:S13]  /*02b0*/  FSETP.GEU.AND P0, PT, R4, -126, PT ;  /* 0xc2fc00000400780b */ /* 0x000fda0003f0e000 */
[----:B------:R-:W-:-:S04]  /*02c0*/  @!P0 FMUL R4, R4, 0.5 ;  /* 0x3f00000004048820 */ /* 0x000fc80000400000 */
[----:B------:R-:W0:Y:S02]  /*02d0*/  MUFU.EX2 R0, R4 ;  /* 0x0000000400007308 */ /* 0x000e240000000800 */
[----:B0-----:R-:W-:-:S04]  /*02e0*/  @!P0 FMUL R0, R0, R0 ;  /* 0x0000000000008220 */ /* 0x001fc80000400000 */
[----:B------:R-:W-:-:S05]  /*02f0*/  FADD.FTZ.RZ R5, R0, 1 ;  /* 0x3f80000000057421 */ /* 0x000fca000001c000 */
[----:B------:R-:W-:-:S04]  /*0300*/  IADD3 R5, R5, -0x3f400000, RZ ;  /* 0xc0c0000005057810 */ /* 0x000fc80007ffe0ff */
[----:B------:R-:W-:-:S04]  /*0310*/  LOP3.LUT R5, R5, 0xff800000, RZ, 0xc0, !PT ;  /* 0xff80000005057812 */ /* 0x000fc800078ec0ff */
[----:B------:R-:W-:Y:S02]  /*0320*/  IADD3 R7, -R5, 0x40800000, RZ ;  /* 0x4080000005077810 */ /* 0x000fe40007ffe1ff */
[----:B------:R-:W-:-:S03]  /*0330*/  IADD3 R6, R0, -R5, RZ ;  /* 0x8000000500067210 */ /* 0x000fc60007ffe0ff */
[----:B------:R-:W-:-:S04]  /*0340*/  FFMA.FTZ R7, R7, R14, -1 ;  /* 0xbf80000007077423 */ /* 0x000fc8000001000e */
[----:B------:R-:W-:-:S04]  /*0350*/  FADD R6, R6, R7 ;  /* 0x0000000706067221 */ /* 0x000fc80000000000 */
[----:B------:R-:W-:-:S04]  /*0360*/  FFMA.FTZ R7, R6, -R9, 0.10546888411045074463 ;  /* 0x3dd8001206077423 */ /* 0x000fc80000010809 */
[----:B------:R-:W-:-:S04]  /*0370*/  FFMA.FTZ R7, R6, R7, -0.13229703903198242188 ;  /* 0xbe0778e006077423 */ /* 0x000fc80000010007 */
[----:B------:R-:W-:-:S04]  /*0380*/  FFMA.FTZ R7, R6, R7, 0.14491446316242218018 ;  /* 0x3e14647506077423 */ /* 0x000fc80000010007 */
[----:B------:R-:W-:-:S04]  /*0390*/  FFMA.FTZ R7, R6, R7, -0.16641564667224884033 ;  /* 0xbe2a68dd06077423 */ /* 0x000fc80000010007 */
[----:B------:R-:W-:-:S04]  /*03a0*/  FFMA.FTZ R7, R6, R7, 0.19988867640495300293 ;  /* 0x3e4caf9e06077423 */ /* 0x000fc80000010007 */
[----:B------:R-:W-:Y:S01]  /*03b0*/  FFMA.FTZ R7, R6, R7, -0.25000196695327758789 ;  /* 0xbe80004206077423 */ /* 0x000fe20000010007 */
[----:B------:R-:W-:-:S03]  /*03c0*/  ISETP.GE.U32.AND P1, PT, R0, 0x7f800000, PT ;  /* 0x7f8000000000780c */ /* 0x000fc60003f26070 */
[----:B------:R-:W-:Y:S01]  /*03d0*/  FFMA.FTZ R7, R6, R7, 0.33333510160446166992 ;  /* 0x3eaaaae606077423 */ /* 0x000fe20000010007 */
[----:B------:R-:W-:-:S03]  /*03e0*/  I2FP.F32.S32 R5, R5 ;  /* 0x0000000500057245 */ /* 0x000fc60000201400 */
[----:B------:R-:W-:-:S04]  /*03f0*/  FFMA.FTZ R7, R6, R7, -0.5 ;  /* 0xbf00000006077423 */ /* 0x000fc80000010007 */
[----:B------:R-:W-:Y:S01]  /*0400*/  FMUL R7, R6, R7 ;  /* 0x0000000706077220 */ /* 0x000fe20000400000 */
[----:B------:R-:W-:-:S03]  /*0410*/  FMUL R5, R5, 1.1920928955078125e-07 ;  /* 0x3400000005057820 */ /* 0x000fc60000400000 */
[----:B------:R-:W-:Y:S01]  /*0420*/  FFMA.FTZ R6, R6, R7, R6 ;  /* 0x0000000706067223 */ /* 0x000fe20000010006 */
[----:B------:R-:W-:-:S03]  /*0430*/  FSETP.GT.AND P0, PT, R3, 20, PT ;  /* 0x41a000000300780b */ /* 0x000fc60003f04000 */
[----:B------:R-:W-:Y:S01]  /*0440*/  FFMA.FTZ R6, R5, 0.69314718246459960938, R6 ;  /* 0x3f31721805067823 */ /* 0x000fe20000010006 */
[----:B------:R-:W-:Y:S09]  /*0450*/  @!P1 BRA `(.L_x_1) ;  /* 0x0000000000149947 */ /* 0x000ff20003800000 */
[C---:B------:R-:W-:Y:S02]  /*0460*/  ISETP.GE.AND P1, PT, R0.reuse, -0x407fffff, PT ;  /* 0xbf8000010000780c */ /* 0x040fe40003f26270 */
[----:B------:R-:W-:-:S11]  /*0470*/  FSETP.NEU.AND P2, PT, R0, RZ, PT ;  /* 0x000000ff0000720b */ /* 0x000fd60003f4d000 */
[----:B------:R-:W-:-:S05]  /*0480*/  @P1 MOV R5, 0x7f800000 ;  /* 0x7f80000000051802 */ /* 0x000fca0000000f00 */
[----:B------:R-:W-:-:S05]  /*0490*/  @P1 FFMA.FTZ R6, R0, R5, +INF ;  /* 0x7f80000000061423 */ /* 0x000fca0000010005 */
[----:B------:R-:W-:-:S07]  /*04a0*/  FSEL R6, R6, -RZ, P2 ;  /* 0x800000ff06067208 */ /* 0x000fce0001000000 */
.L_x_1:
[----:B------:R-:W-:Y:S05]  /*04b0*/  BSYNC B0 ;  /* 0x0000000000007941 */ /* 0x000fea0003800000 */
.L_x_0:
[----:B------:R-:W-:Y:S01]  /*04c0*/  FSEL R9, R3, R6, P0 ;  /* 0x0000000603097208 */ /* 0x000fe20000000000 */
[----:B------:R-:W-:Y:S01]  /*04d0*/  BSSY B0, `(.L_x_2) ;  /* 0x0000016000007945 */ /* 0x000fe20003800000 */
[----:B------:R-:W-:-:S03]  /*04e0*/  SHF.R.S32.HI R7, RZ, 0x1f, R2 ;  /* 0x0000001fff077819 */ /* 0x000fc60000011402 */
[----:B------:R-:W-:-:S05]  /*04f0*/  FADD.FTZ R6, |R9|, -RZ ;  /* 0x800000ff09067221 */ /* 0x000fca0000010200 */
[----:B------:R-:W-:-:S13]  /*0500*/  FSETP.GE.AND P0, PT, R6, 0.60000002384185791016, PT ;  /* 0x3f19999a0600780b */ /* 0x000fda0003f06000 */
[----:B------:R-:W-:Y:S05]  /*0510*/  @!P0 BRA `(.L_x_3) ;  /* 0x0000000000288947 */ /* 0x000fea0003800000 */
[C---:B------:R-:W-:Y:S01]  /*0520*/  FMUL R4, R6.reuse, 2.8853900432586669922 ;  /* 0x4038aa3b06047820 */ /* 0x040fe20000400000 */
[----:B------:R-:W-:Y:S01]  /*0530*/  HFMA2.MMA R0, -RZ, RZ, 1.875, 0 ;  /* 0x3f800000ff007435 */ /* 0x000fe200000001ff */
[----:B------:R-:W-:-:S04]  /*0540*/  FSETP.GE.AND P0, PT, R6, 9.010913848876953125, PT ;  /* 0x41102cb40600780b */ /* 0x000fc80003f06000 */
[----:B------:R-:W0:Y:S02]  /*0550*/  MUFU.EX2 R4, R4 ;  /* 0x0000000400047308 */ /* 0x000e240000000800 */
[----:B0-----:R-:W-:-:S06]  /*0560*/  FADD R5, R4, 1 ;  /* 0x3f80000004057421 */ /* 0x001fcc0000000000 */
[----:B------:R-:W0:Y:S02]  /*0570*/  MUFU.RCP R5, R5 ;  /* 0x0000000500057308 */ /* 0x000e240000001000 */
[----:B0-----:R-:W-:-:S05]  /*0580*/  FFMA.FTZ R0, R5, -2, R0 ;  /* 0xc000000005007823 */ /* 0x001fca0000010000 */
[----:B------:R-:W-:-:S04]  /*0590*/  FSEL R0, R0, 1, !P0 ;  /* 0x3f80000000007808 */ /* 0x000fc80004000000 */
[----:B------:R-:W-:Y:S01]  /*05a0*/  LOP3.LUT R0, R0, 0x80000000, R9, 0xf8, !PT ;  /* 0x8000000000007812 */ /* 0x000fe200078ef809 */
[----:B------:R-:W-:Y:S06]  /*05b0*/  BRA `(.L_x_4) ;  /* 0x00000000001c7947 */ /* 0x000fec0003800000 */
.L_x_3:
[----:B------:R-:W-:Y:S01]  /*05c0*/  MOV R0, 0x3c80f082 ;  /* 0x3c80f08200007802 */ /* 0x000fe20000000f00 */
[----:B------:R-:W-:-:S04]  /*05d0*/  FMUL R5, R9, R9 ;  /* 0x0000000909057220 */ /* 0x000fc80000400000 */
[----:B------:R-:W-:-:S04]  /*05e0*/  FFMA.FTZ R0, R5, R0, -0.052303962409496307373 ;  /* 0xbd563cae05007423 */ /* 0x000fc80000010000 */
[----:B------:R-:W-:-:S04]  /*05f0*/  FFMA.FTZ R0, R5, R0, 0.1331529766321182251 ;  /* 0x3e08594105007423 */ /* 0x000fc80000010000 */
[----:B------:R-:W-:-:S04]  /*0600*/  FFMA.FTZ R0, R5, R0, -0.33332768082618713379 ;  /* 0xbeaaa9ed05007423 */ /* 0x000fc80000010000 */
[----:B------:R-:W-:-:S04]  /*0610*/  FFMA.FTZ R0, R5, R0, RZ ;  /* 0x0000000005007223 */ /* 0x000fc800000100ff */
[----:B------:R-:W-:-:S07]  /*0620*/  FFMA.FTZ R0, R9, R0, R9 ;  /* 0x0000000009007223 */ /* 0x000fce0000010009 */
.L_x_4:
[----:B------:R-:W-:Y:S05]  /*0630*/  BSYNC B0 ;  /* 0x0000000000007941 */ /* 0x000fea0003800000 */
.L_x_2:
[----:B------:R-:W-:Y:S01]  /*0640*/  ULDC.64 UR6, c[0x0][0x210] ;  /* 0x0000840000067ab9 */ /* 0x000fe20000000a00 */
[----:B------:R-:W-:Y:S01]  /*0650*/  FMUL R3, R3, R0 ;  /* 0x0000000003037220 */ /* 0x000fe20000400000 */
[----:B------:R-:W-:-:S04]  /*0660*/  LEA R4, P0, R2, UR6, 0x2 ;  /* 0x0000000602047c11 */ /* 0x000fc8000f8010ff */
[----:B------:R-:W-:-:S05]  /*0670*/  LEA.HI.X R5, R2, UR7, R7, 0x2, P0 ;  /* 0x0000000702057c11 */ /* 0x000fca00080f1407 */
[----:B------:R-:W-:Y:S01]  /*0680*/  STG.E desc[UR4][R4.64], R3 ;  /* 0x0000000304007986 */ /* 0x000fe2000c101904 */
[----:B------:R-:W-:Y:S05]  /*0690*/  EXIT ;  /* 0x000000000000794d */ /* 0x000fea0003800000 */
.L_x_5:
[----:B------:R-:W-:-:S00]  /*06a0*/  BRA `(.L_x_5) ;  /* 0xfffffffc00fc7947 */ /* 0x000fc0000383ffff */
[----:B------:R-:W-:-:S00]  /*06b0*/  NOP ;  /* 0x0000000000007918 */ /* 0x000fc00000000000 */
        /* <DEDUP_REMOVED lines=12> */
.L_x_6:


//--------------------- .nv.global.init           --------------------------
	.section	.nv.global.init,"aw",@progbits
.nv.global.init:
	.type		_$_str,@object
	.size		_$_str,(_$_str_$_2 - _$_str)
_$_str:
        /*0000*/ 	.byte	0x5f, 0x5f, 0x43, 0x55, 0x44, 0x41, 0x5f, 0x46, 0x54, 0x5a, 0x00
	.type		_$_str_$_2,@object
	.size		_$_str_$_2,(.L_1 - _$_str_$_2)
_$_str_$_2:
        /*000b*/ 	.byte	0x5f, 0x5f, 0x43, 0x55, 0x44, 0x41, 0x5f, 0x50, 0x52, 0x45, 0x43, 0x5f, 0x53, 0x51, 0x52, 0x54
        /*001b*/ 	.byte	0x00
.L_1:


//--------------------- .nv.constant0.triton_poi_fused__native_batch_norm_legit_no_training_mul_softplus_tanh_32 --------------------------
	.section	.nv.constant0.triton_poi_fused__native_batch_norm_legit_no_training_mul_softplus_tanh_32,"a",@progbits
	.sectionflags	@""
	.align	4
.nv.constant0.triton_poi_fused__native_batch_norm_legit_no_training_mul_softplus_tanh_32:
	.zero		580
